//
// Generated by NVIDIA NVVM Compiler
//
// Compiler Build ID: CL-36424714
// Cuda compilation tools, release 13.0, V13.0.88
// Based on NVVM 20.0.0
//

.version 9.0
.target sm_100
.address_size 64

	// .globl	_ZN3gpu11emptyKernelEv

.visible .entry _ZN3gpu11emptyKernelEv()
{


	ret;

}


// ===== COMPILED SASS (sm_100) =====

	.target	sm_100

	.elftype	@"ET_EXEC"


//--------------------- .note.nv.tkinfo           --------------------------
	.section	.note.nv.tkinfo,"",@"SHT_NOTE"
	.sectionflags	@"SHF_NOTE_NV_TKINFO"
	.tkinfo
        /*0018*/ 	.word	0x00000002
        /*0030*/ 	.string	""
        /*0030*/ 	.string	"ptxas"
        /*0030*/ 	.string	"Cuda compilation tools, release 13.0, V13.0.88"
        /*0030*/ 	.string	"Build cuda_13.0.r13.0/compiler.36424714_0"
        /*0030*/ 	.string	"-arch sm_100 -m 64 "



//--------------------- .note.nv.cuinfo           --------------------------
	.section	.note.nv.cuinfo,"",@"SHT_NOTE"
	.sectionflags	@"SHF_NOTE_NV_CUINFO"
        /*0018*/ 	.short	0x0002
        /*001a*/ 	.short	0x0064
        /*001c*/ 	.short	0x0082
	.zero		2


//--------------------- .nv.info                  --------------------------
	.section	.nv.info,"",@"SHT_CUDA_INFO"
	.align	4


	//----- nvinfo : EIATTR_REGCOUNT
	.align		4
        /*0000*/ 	.byte	0x04, 0x2f
        /*0002*/ 	.short	(.L_1 - .L_0)
	.align		4
.L_0:
        /*0004*/ 	.word	index@(_ZN3gpu11emptyKernelEv)
        /*0008*/ 	.word	0x00000004


	//----- nvinfo : EIATTR_FRAME_SIZE
	.align		4
.L_1:
        /*000c*/ 	.byte	0x04, 0x11
        /*000e*/ 	.short	(.L_3 - .L_2)
	.align		4
.L_2:
        /*0010*/ 	.word	index@(_ZN3gpu11emptyKernelEv)
        /*0014*/ 	.word	0x00000000


	//----- nvinfo : EIATTR_MIN_STACK_SIZE
	.align		4
.L_3:
        /*0018*/ 	.byte	0x04, 0x12
        /*001a*/ 	.short	(.L_5 - .L_4)
	.align		4
.L_4:
        /*001c*/ 	.word	index@(_ZN3gpu11emptyKernelEv)
        /*0020*/ 	.word	0x00000000
.L_5:


//--------------------- .nv.compat                --------------------------
	.section	.nv.compat,"",@"SHT_CUDA_COMPAT_INFO"
	.align	4
        /*0000*/ 	.byte	0x02, 0x09, 0x00, 0x00, 0x02, 0x02, 0x01, 0x00, 0x02, 0x05, 0x05, 0x00, 0x03, 0x07, 0x01, 0x01
        /*0010*/ 	.byte	0x02, 0x03, 0x00, 0x00, 0x02, 0x06, 0x01, 0x00, 0x04, 0x0b, 0x08, 0x00, 0x09, 0x00, 0x00, 0x00
        /*0020*/ 	.byte	0x00, 0x00, 0x00, 0x00


//--------------------- .nv.info._ZN3gpu11emptyKernelEv --------------------------
	.section	.nv.info._ZN3gpu11emptyKernelEv,"",@"SHT_CUDA_INFO"
	.sectionflags	@""
	.align	4


	//----- nvinfo : EIATTR_CUDA_API_VERSION
	.align		4
        /*0000*/ 	.byte	0x04, 0x37
        /*0002*/ 	.short	(.L_7 - .L_6)
.L_6:
        /*0004*/ 	.word	0x00000082


	//----- nvinfo : EIATTR_SPARSE_MMA_MASK
	.align		4
.L_7:
        /*0008*/ 	.byte	0x03, 0x50
        /*000a*/ 	.short	0x0000


	//----- nvinfo : EIATTR_MAXREG_COUNT
	.align		4
        /*000c*/ 	.byte	0x03, 0x1b
        /*000e*/ 	.short	0x00ff


	//----- nvinfo : EIATTR_MERCURY_ISA_VERSION
	.align		4
        /*0010*/ 	.byte	0x03, 0x5f
        /*0012*/ 	.short	0x0101


	//----- nvinfo : EIATTR_VRC_CTA_INIT_COUNT
	.align		4
        /*0014*/ 	.byte	0x02, 0x4a
	.zero		1
	.zero		1


	//----- nvinfo : EIATTR_EXIT_INSTR_OFFSETS
	.align		4
        /*0018*/ 	.byte	0x04, 0x1c
        /*001a*/ 	.short	(.L_9 - .L_8)


	//   ....[0]....
.L_8:
        /*001c*/ 	.word	0x00000010


	//----- nvinfo : EIATTR_SW_WAR
	.align		4
.L_9:
        /*0020*/ 	.byte	0x04, 0x36
        /*0022*/ 	.short	(.L_11 - .L_10)
.L_10:
        /*0024*/ 	.word	0x00000008
.L_11:


//--------------------- .nv.callgraph             --------------------------
	.section	.nv.callgraph,"",@"SHT_CUDA_CALLGRAPH"
	.align	4
	.sectionentsize	8
	.align		4
        /*0000*/ 	.word	0x00000000
	.align		4
        /*0004*/ 	.word	0xffffffff
	.align		4
        /*0008*/ 	.word	0x00000000
	.align		4
        /*000c*/ 	.word	0xfffffffe
	.align		4
        /*0010*/ 	.word	0x00000000
	.align		4
        /*0014*/ 	.word	0xfffffffd
	.align		4
        /*0018*/ 	.word	0x00000000
	.align		4
        /*001c*/ 	.word	0xfffffffc


//--------------------- .text._ZN3gpu11emptyKernelEv --------------------------
	.section	.text._ZN3gpu11emptyKernelEv,"ax",@progbits
	.align	128
        .global         _ZN3gpu11emptyKernelEv
        .type           _ZN3gpu11emptyKernelEv,@function
        .size           _ZN3gpu11emptyKernelEv,(.L_x_1 - _ZN3gpu11emptyKernelEv)
        .other          _ZN3gpu11emptyKernelEv,@"STO_CUDA_ENTRY STV_DEFAULT"
_ZN3gpu11emptyKernelEv:
.text._ZN3gpu11emptyKernelEv:
[----:B------:R-:W-:Y:S01]  /*0000*/  LDC R1, c[0x0][0x37c] ;  /* 0x0000df00ff017b82 */ /* 0x000fe20000000800 */
[----:B------:R-:W-:Y:S05]  /*0010*/  EXIT ;  /* 0x000000000000794d */ /* 0x000fea0003800000 */
.L_x_0:
[----:B------:R-:W-:-:S00]  /*0020*/  BRA `(.L_x_0) ;  /* 0xfffffffc00fc7947 */ /* 0x000fc0000383ffff */
[----:B------:R-:W-:-:S00]  /*0030*/  NOP ;  /* 0x0000000000007918 */ /* 0x000fc00000000000 */
        /* <DEDUP_REMOVED lines=12> */
.L_x_1:


//--------------------- .nv.shared.reserved.0     --------------------------
	.section	.nv.shared.reserved.0,"aw",@nobits
	.weak		__nv_reservedSMEM_offset_0_alias
	.size		__nv_reservedSMEM_offset_0_alias, 0, 64
	.other		__nv_reservedSMEM_offset_0_alias,@"STO_CUDA_RESERVED_SHARED STV_DEFAULT"
__nv_reservedSMEM_offset_0_alias:
	.zero		0
	.zero		64


//--------------------- .nv.constant0._ZN3gpu11emptyKernelEv --------------------------
	.section	.nv.constant0._ZN3gpu11emptyKernelEv,"a",@progbits
	.sectionflags	@""
	.align	4
.nv.constant0._ZN3gpu11emptyKernelEv:
	.zero		896


//--------------------- SYMBOLS --------------------------

	.type		.nv.reservedSmem.offset0,@object
	.size		.nv.reservedSmem.offset0,0x4
